//
// Generated by NVIDIA NVVM Compiler
//
// Compiler Build ID: CL-36424714
// Cuda compilation tools, release 13.0, V13.0.88
// Based on NVVM 20.0.0
//

.version 9.0
.target sm_100
.address_size 64

	// .globl	_Z24char2float_interlace_gpuPaP6__halfx

.visible .entry _Z24char2float_interlace_gpuPaP6__halfx(
	.param .u64 .ptr .align 1 _Z24char2float_interlace_gpuPaP6__halfx_param_0,
	.param .u64 .ptr .align 1 _Z24char2float_interlace_gpuPaP6__halfx_param_1,
	.param .u64 _Z24char2float_interlace_gpuPaP6__halfx_param_2
)
{
	.reg .pred 	%p<10>;
	.reg .b16 	%rs<31>;
	.reg .b32 	%r<36>;
	.reg .b64 	%rd<98>;

	ld.param.u64 	%rd38, [_Z24char2float_interlace_gpuPaP6__halfx_param_0];
	ld.param.u64 	%rd39, [_Z24char2float_interlace_gpuPaP6__halfx_param_1];
	ld.param.u64 	%rd37, [_Z24char2float_interlace_gpuPaP6__halfx_param_2];
	cvta.to.global.u64 	%rd1, %rd39;
	cvta.to.global.u64 	%rd2, %rd38;
	shl.b64 	%rd3, %rd37, 1;
	mov.u32 	%r2, %ctaid.x;
	cvt.u64.u32 	%rd4, %r2;
	mul.lo.s64 	%rd5, %rd3, %rd4;
	mul.wide.u32 	%rd40, %r2, 4;
	add.s64 	%rd6, %rd5, %rd40;
	shr.s64 	%rd41, %rd37, 63;
	shr.u64 	%rd42, %rd41, 54;
	add.s64 	%rd43, %rd37, %rd42;
	shr.s64 	%rd7, %rd43, 10;
	mov.u32 	%r1, %tid.x;
	shl.b32 	%r3, %r1, 10;
	cvt.u64.u32 	%rd93, %r3;
	setp.lt.s64 	%p1, %rd37, 1024;
	@%p1 bra 	$L__BB0_13;
	shl.b32 	%r4, %r1, 11;
	cvt.u64.u32 	%rd94, %r4;
	add.s64 	%rd44, %rd7, -1;
	setp.lt.u64 	%p2, %rd44, 7;
	add.s64 	%rd45, %rd93, %rd37;
	add.s64 	%rd92, %rd45, 2;
	@%p2 bra 	$L__BB0_5;
	and.b64  	%rd86, %rd7, 9007199254740984;
	add.s64 	%rd46, %rd3, 4;
	mul.lo.s64 	%rd47, %rd46, %rd4;
	shl.b64 	%rd48, %rd47, 1;
	add.s64 	%rd49, %rd48, %rd3;
	add.s64 	%rd12, %rd1, %rd49;
$L__BB0_3:
	.pragma "nounroll";
	cvt.u64.u32 	%rd52, %r2;
	mul.lo.s64 	%rd53, %rd46, %rd52;
	shl.b64 	%rd54, %rd53, 1;
	add.s64 	%rd55, %rd1, %rd54;
	add.s64 	%rd56, %rd55, %rd94;
	add.s64 	%rd57, %rd5, %rd2;
	add.s64 	%rd58, %rd57, %rd94;
	ld.global.s8 	%r5, [%rd58];
	// begin inline asm
	cvt.rn.f16.s32 %rs1, %r5;
	// end inline asm
	st.global.u16 	[%rd56], %rs1;
	add.s64 	%rd59, %rd12, %rd94;
	ld.global.s8 	%r6, [%rd58+1];
	// begin inline asm
	cvt.rn.f16.s32 %rs2, %r6;
	// end inline asm
	st.global.u16 	[%rd59+4], %rs2;
	ld.global.s8 	%r7, [%rd58+2];
	// begin inline asm
	cvt.rn.f16.s32 %rs3, %r7;
	// end inline asm
	st.global.u16 	[%rd56+2], %rs3;
	ld.global.s8 	%r8, [%rd58+3];
	// begin inline asm
	cvt.rn.f16.s32 %rs4, %r8;
	// end inline asm
	st.global.u16 	[%rd59+6], %rs4;
	ld.global.s8 	%r9, [%rd58+4];
	// begin inline asm
	cvt.rn.f16.s32 %rs5, %r9;
	// end inline asm
	st.global.u16 	[%rd56+4], %rs5;
	ld.global.s8 	%r10, [%rd58+5];
	// begin inline asm
	cvt.rn.f16.s32 %rs6, %r10;
	// end inline asm
	st.global.u16 	[%rd59+8], %rs6;
	ld.global.s8 	%r11, [%rd58+6];
	// begin inline asm
	cvt.rn.f16.s32 %rs7, %r11;
	// end inline asm
	st.global.u16 	[%rd56+6], %rs7;
	ld.global.s8 	%r12, [%rd58+7];
	// begin inline asm
	cvt.rn.f16.s32 %rs8, %r12;
	// end inline asm
	st.global.u16 	[%rd59+10], %rs8;
	ld.global.s8 	%r13, [%rd58+8];
	// begin inline asm
	cvt.rn.f16.s32 %rs9, %r13;
	// end inline asm
	st.global.u16 	[%rd56+8], %rs9;
	ld.global.s8 	%r14, [%rd58+9];
	// begin inline asm
	cvt.rn.f16.s32 %rs10, %r14;
	// end inline asm
	st.global.u16 	[%rd59+12], %rs10;
	ld.global.s8 	%r15, [%rd58+10];
	// begin inline asm
	cvt.rn.f16.s32 %rs11, %r15;
	// end inline asm
	st.global.u16 	[%rd56+10], %rs11;
	ld.global.s8 	%r16, [%rd58+11];
	// begin inline asm
	cvt.rn.f16.s32 %rs12, %r16;
	// end inline asm
	st.global.u16 	[%rd59+14], %rs12;
	ld.global.s8 	%r17, [%rd58+12];
	// begin inline asm
	cvt.rn.f16.s32 %rs13, %r17;
	// end inline asm
	st.global.u16 	[%rd56+12], %rs13;
	ld.global.s8 	%r18, [%rd58+13];
	// begin inline asm
	cvt.rn.f16.s32 %rs14, %r18;
	// end inline asm
	st.global.u16 	[%rd59+16], %rs14;
	ld.global.s8 	%r19, [%rd58+14];
	// begin inline asm
	cvt.rn.f16.s32 %rs15, %r19;
	// end inline asm
	st.global.u16 	[%rd56+14], %rs15;
	ld.global.s8 	%r20, [%rd58+15];
	// begin inline asm
	cvt.rn.f16.s32 %rs16, %r20;
	// end inline asm
	st.global.u16 	[%rd59+18], %rs16;
	add.s64 	%rd94, %rd94, 16;
	add.s64 	%rd93, %rd93, 8;
	add.s64 	%rd86, %rd86, -8;
	setp.ne.s64 	%p3, %rd86, 0;
	@%p3 bra 	$L__BB0_3;
	add.s64 	%rd60, %rd37, %rd93;
	add.s64 	%rd92, %rd60, 2;
$L__BB0_5:
	and.b64  	%rd23, %rd7, 7;
	setp.eq.s64 	%p4, %rd23, 0;
	@%p4 bra 	$L__BB0_13;
	and.b64  	%rd24, %rd7, 3;
	setp.lt.u64 	%p5, %rd23, 4;
	@%p5 bra 	$L__BB0_8;
	add.s64 	%rd61, %rd93, %rd6;
	shl.b64 	%rd62, %rd61, 1;
	add.s64 	%rd63, %rd1, %rd62;
	add.s64 	%rd64, %rd94, %rd5;
	add.s64 	%rd65, %rd2, %rd64;
	ld.global.s8 	%r22, [%rd65];
	// begin inline asm
	cvt.rn.f16.s32 %rs17, %r22;
	// end inline asm
	st.global.u16 	[%rd63], %rs17;
	add.s64 	%rd66, %rd92, %rd6;
	shl.b64 	%rd67, %rd66, 1;
	add.s64 	%rd68, %rd1, %rd67;
	ld.global.s8 	%r23, [%rd65+1];
	// begin inline asm
	cvt.rn.f16.s32 %rs18, %r23;
	// end inline asm
	st.global.u16 	[%rd68], %rs18;
	ld.global.s8 	%r24, [%rd65+2];
	// begin inline asm
	cvt.rn.f16.s32 %rs19, %r24;
	// end inline asm
	st.global.u16 	[%rd63+2], %rs19;
	ld.global.s8 	%r25, [%rd65+3];
	// begin inline asm
	cvt.rn.f16.s32 %rs20, %r25;
	// end inline asm
	st.global.u16 	[%rd68+2], %rs20;
	ld.global.s8 	%r26, [%rd65+4];
	// begin inline asm
	cvt.rn.f16.s32 %rs21, %r26;
	// end inline asm
	st.global.u16 	[%rd63+4], %rs21;
	ld.global.s8 	%r27, [%rd65+5];
	// begin inline asm
	cvt.rn.f16.s32 %rs22, %r27;
	// end inline asm
	st.global.u16 	[%rd68+4], %rs22;
	ld.global.s8 	%r28, [%rd65+6];
	// begin inline asm
	cvt.rn.f16.s32 %rs23, %r28;
	// end inline asm
	st.global.u16 	[%rd63+6], %rs23;
	ld.global.s8 	%r29, [%rd65+7];
	// begin inline asm
	cvt.rn.f16.s32 %rs24, %r29;
	// end inline asm
	st.global.u16 	[%rd68+6], %rs24;
	add.s64 	%rd94, %rd94, 8;
	add.s64 	%rd93, %rd93, 4;
	add.s64 	%rd92, %rd92, 4;
$L__BB0_8:
	setp.eq.s64 	%p6, %rd24, 0;
	@%p6 bra 	$L__BB0_13;
	setp.eq.s64 	%p7, %rd24, 1;
	@%p7 bra 	$L__BB0_11;
	add.s64 	%rd69, %rd93, %rd6;
	shl.b64 	%rd70, %rd69, 1;
	add.s64 	%rd71, %rd1, %rd70;
	add.s64 	%rd72, %rd94, %rd5;
	add.s64 	%rd73, %rd2, %rd72;
	ld.global.s8 	%r30, [%rd73];
	// begin inline asm
	cvt.rn.f16.s32 %rs25, %r30;
	// end inline asm
	st.global.u16 	[%rd71], %rs25;
	add.s64 	%rd74, %rd92, %rd6;
	shl.b64 	%rd75, %rd74, 1;
	add.s64 	%rd76, %rd1, %rd75;
	ld.global.s8 	%r31, [%rd73+1];
	// begin inline asm
	cvt.rn.f16.s32 %rs26, %r31;
	// end inline asm
	st.global.u16 	[%rd76], %rs26;
	ld.global.s8 	%r32, [%rd73+2];
	// begin inline asm
	cvt.rn.f16.s32 %rs27, %r32;
	// end inline asm
	st.global.u16 	[%rd71+2], %rs27;
	ld.global.s8 	%r33, [%rd73+3];
	// begin inline asm
	cvt.rn.f16.s32 %rs28, %r33;
	// end inline asm
	st.global.u16 	[%rd76+2], %rs28;
	add.s64 	%rd94, %rd94, 4;
	add.s64 	%rd93, %rd93, 2;
	add.s64 	%rd92, %rd92, 2;
$L__BB0_11:
	and.b64  	%rd77, %rd7, 1;
	setp.eq.b64 	%p8, %rd77, 1;
	not.pred 	%p9, %p8;
	@%p9 bra 	$L__BB0_13;
	add.s64 	%rd78, %rd93, %rd6;
	shl.b64 	%rd79, %rd78, 1;
	add.s64 	%rd80, %rd1, %rd79;
	add.s64 	%rd81, %rd94, %rd5;
	add.s64 	%rd82, %rd2, %rd81;
	ld.global.s8 	%r34, [%rd82];
	// begin inline asm
	cvt.rn.f16.s32 %rs29, %r34;
	// end inline asm
	st.global.u16 	[%rd80], %rs29;
	add.s64 	%rd83, %rd92, %rd6;
	shl.b64 	%rd84, %rd83, 1;
	add.s64 	%rd85, %rd1, %rd84;
	ld.global.s8 	%r35, [%rd82+1];
	// begin inline asm
	cvt.rn.f16.s32 %rs30, %r35;
	// end inline asm
	st.global.u16 	[%rd85], %rs30;
$L__BB0_13:
	ret;

}


// ===== COMPILED SASS (sm_100) =====

	.target	sm_100

	.elftype	@"ET_EXEC"


//--------------------- .note.nv.tkinfo           --------------------------
	.section	.note.nv.tkinfo,"",@"SHT_NOTE"
	.sectionflags	@"SHF_NOTE_NV_TKINFO"
	.tkinfo
        /*0018*/ 	.word	0x00000002
        /*0030*/ 	.string	""
        /*0030*/ 	.string	"ptxas"
        /*0030*/ 	.string	"Cuda compilation tools, release 13.0, V13.0.88"
        /*0030*/ 	.string	"Build cuda_13.0.r13.0/compiler.36424714_0"
        /*0030*/ 	.string	"-arch sm_100 -m 64 "



//--------------------- .note.nv.cuinfo           --------------------------
	.section	.note.nv.cuinfo,"",@"SHT_NOTE"
	.sectionflags	@"SHF_NOTE_NV_CUINFO"
        /*0018*/ 	.short	0x0002
        /*001a*/ 	.short	0x0064
        /*001c*/ 	.short	0x0082
	.zero		2


//--------------------- .nv.info                  --------------------------
	.section	.nv.info,"",@"SHT_CUDA_INFO"
	.align	4


	//----- nvinfo : EIATTR_REGCOUNT
	.align		4
        /*0000*/ 	.byte	0x04, 0x2f
        /*0002*/ 	.short	(.L_1 - .L_0)
	.align		4
.L_0:
        /*0004*/ 	.word	index@(_Z24char2float_interlace_gpuPaP6__halfx)
        /*0008*/ 	.word	0x00000017


	//----- nvinfo : EIATTR_FRAME_SIZE
	.align		4
.L_1:
        /*000c*/ 	.byte	0x04, 0x11
        /*000e*/ 	.short	(.L_3 - .L_2)
	.align		4
.L_2:
        /*0010*/ 	.word	index@(_Z24char2float_interlace_gpuPaP6__halfx)
        /*0014*/ 	.word	0x00000000


	//----- nvinfo : EIATTR_MIN_STACK_SIZE
	.align		4
.L_3:
        /*0018*/ 	.byte	0x04, 0x12
        /*001a*/ 	.short	(.L_5 - .L_4)
	.align		4
.L_4:
        /*001c*/ 	.word	index@(_Z24char2float_interlace_gpuPaP6__halfx)
        /*0020*/ 	.word	0x00000000
.L_5:


//--------------------- .nv.compat                --------------------------
	.section	.nv.compat,"",@"SHT_CUDA_COMPAT_INFO"
	.align	4
        /*0000*/ 	.byte	0x02, 0x09, 0x00, 0x00, 0x02, 0x02, 0x01, 0x00, 0x02, 0x05, 0x05, 0x00, 0x03, 0x07, 0x01, 0x01
        /*0010*/ 	.byte	0x02, 0x03, 0x00, 0x00, 0x02, 0x06, 0x01, 0x00, 0x04, 0x0b, 0x08, 0x00, 0x09, 0x00, 0x00, 0x00
        /*0020*/ 	.byte	0x00, 0x00, 0x00, 0x00


//--------------------- .nv.info._Z24char2float_interlace_gpuPaP6__halfx --------------------------
	.section	.nv.info._Z24char2float_interlace_gpuPaP6__halfx,"",@"SHT_CUDA_INFO"
	.sectionflags	@""
	.align	4


	//----- nvinfo : EIATTR_CUDA_API_VERSION
	.align		4
        /*0000*/ 	.byte	0x04, 0x37
        /*0002*/ 	.short	(.L_7 - .L_6)
.L_6:
        /*0004*/ 	.word	0x00000082


	//----- nvinfo : EIATTR_KPARAM_INFO
	.align		4
.L_7:
        /*0008*/ 	.byte	0x04, 0x17
        /*000a*/ 	.short	(.L_9 - .L_8)
.L_8:
        /*000c*/ 	.word	0x00000000
        /*0010*/ 	.short	0x0002
        /*0012*/ 	.short	0x0010
        /*0014*/ 	.byte	0x00, 0xf0, 0x21, 0x00


	//----- nvinfo : EIATTR_KPARAM_INFO
	.align		4
.L_9:
        /*0018*/ 	.byte	0x04, 0x17
        /*001a*/ 	.short	(.L_11 - .L_10)
.L_10:
        /*001c*/ 	.word	0x00000000
        /*0020*/ 	.short	0x0001
        /*0022*/ 	.short	0x0008
        /*0024*/ 	.byte	0x00, 0xf5, 0x21, 0x00


	//----- nvinfo : EIATTR_KPARAM_INFO
	.align		4
.L_11:
        /*0028*/ 	.byte	0x04, 0x17
        /*002a*/ 	.short	(.L_13 - .L_12)
.L_12:
        /*002c*/ 	.word	0x00000000
        /*0030*/ 	.short	0x0000
        /*0032*/ 	.short	0x0000
        /*0034*/ 	.byte	0x00, 0xf5, 0x21, 0x00


	//----- nvinfo : EIATTR_SPARSE_MMA_MASK
	.align		4
.L_13:
        /*0038*/ 	.byte	0x03, 0x50
        /*003a*/ 	.short	0x0000


	//----- nvinfo : EIATTR_MAXREG_COUNT
	.align		4
        /*003c*/ 	.byte	0x03, 0x1b
        /*003e*/ 	.short	0x00ff


	//----- nvinfo : EIATTR_MERCURY_ISA_VERSION
	.align		4
        /*0040*/ 	.byte	0x03, 0x5f
        /*0042*/ 	.short	0x0101


	//----- nvinfo : EIATTR_VRC_CTA_INIT_COUNT
	.align		4
        /*0044*/ 	.byte	0x02, 0x4a
	.zero		1
	.zero		1


	//----- nvinfo : EIATTR_EXIT_INSTR_OFFSETS
	.align		4
        /*0048*/ 	.byte	0x04, 0x1c
        /*004a*/ 	.short	(.L_15 - .L_14)


	//   ....[0]....
.L_14:
        /*004c*/ 	.word	0x00000050


	//   ....[1]....
        /*0050*/ 	.word	0x00000740


	//   ....[2]....
        /*0054*/ 	.word	0x00000a60


	//   ....[3]....
        /*0058*/ 	.word	0x00000cd0


	//   ....[4]....
        /*005c*/ 	.word	0x00000e10


	//----- nvinfo : EIATTR_CBANK_PARAM_SIZE
	.align		4
.L_15:
        /*0060*/ 	.byte	0x03, 0x19
        /*0062*/ 	.short	0x0018


	//----- nvinfo : EIATTR_PARAM_CBANK
	.align		4
        /*0064*/ 	.byte	0x04, 0x0a
        /*0066*/ 	.short	(.L_17 - .L_16)
	.align		4
.L_16:
        /*0068*/ 	.word	index@(.nv.constant0._Z24char2float_interlace_gpuPaP6__halfx)
        /*006c*/ 	.short	0x0380
        /*006e*/ 	.short	0x0018


	//----- nvinfo : EIATTR_SW_WAR
	.align		4
.L_17:
        /*0070*/ 	.byte	0x04, 0x36
        /*0072*/ 	.short	(.L_19 - .L_18)
.L_18:
        /*0074*/ 	.word	0x00000008
.L_19:


//--------------------- .nv.callgraph             --------------------------
	.section	.nv.callgraph,"",@"SHT_CUDA_CALLGRAPH"
	.align	4
	.sectionentsize	8
	.align		4
        /*0000*/ 	.word	0x00000000
	.align		4
        /*0004*/ 	.word	0xffffffff
	.align		4
        /*0008*/ 	.word	0x00000000
	.align		4
        /*000c*/ 	.word	0xfffffffe
	.align		4
        /*0010*/ 	.word	0x00000000
	.align		4
        /*0014*/ 	.word	0xfffffffd
	.align		4
        /*0018*/ 	.word	0x00000000
	.align		4
        /*001c*/ 	.word	0xfffffffc


//--------------------- .text._Z24char2float_interlace_gpuPaP6__halfx --------------------------
	.section	.text._Z24char2float_interlace_gpuPaP6__halfx,"ax",@progbits
	.align	128
        .global         _Z24char2float_interlace_gpuPaP6__halfx
        .type           _Z24char2float_interlace_gpuPaP6__halfx,@function
        .size           _Z24char2float_interlace_gpuPaP6__halfx,(.L_x_5 - _Z24char2float_interlace_gpuPaP6__halfx)
        .other          _Z24char2float_interlace_gpuPaP6__halfx,@"STO_CUDA_ENTRY STV_DEFAULT"
_Z24char2float_interlace_gpuPaP6__halfx:
.text._Z24char2float_interlace_gpuPaP6__halfx:
[----:B------:R-:W-:Y:S01]  /*0000*/  LDC R1, c[0x0][0x37c] ;  /* 0x0000df00ff017b82 */ /* 0x000fe20000000800 */
[----:B------:R-:W0:Y:S02]  /*0010*/  LDCU.64 UR24, c[0x0][0x390] ;  /* 0x00007200ff1877ac */ /* 0x000e240008000a00 */
[----:B0-----:R-:W-:-:S04]  /*0020*/  UISETP.GE.U32.AND UP0, UPT, UR24, 0x400, UPT ;  /* 0x000004001800788c */ /* 0x001fc8000bf06070 */
[----:B------:R-:W-:-:S06]  /*0030*/  UISETP.GE.AND.EX UP0, UPT, UR25, URZ, UPT, UP0 ;  /* 0x000000ff1900728c */ /* 0x000fcc000bf06300 */
[----:B------:R-:W-:-:S13]  /*0040*/  PLOP3.LUT P0, PT, PT, PT, UP0, 0x80, 0x8 ;  /* 0x000000000008781c */ /* 0x000fda0003f0f008 */
[----:B------:R-:W-:Y:S05]  /*0050*/  @!P0 EXIT ;  /* 0x000000000000894d */ /* 0x000fea0003800000 */
[----:B------:R-:W0:Y:S01]  /*0060*/  S2R R4, SR_TID.X ;  /* 0x0000000000047919 */ /* 0x000e220000002100 */
[----:B------:R-:W-:Y:S01]  /*0070*/  USHF.R.S32.HI UR14, URZ, 0x1f, UR25 ;  /* 0x0000001fff0e7899 */ /* 0x000fe20008011419 */
[----:B------:R-:W1:Y:S01]  /*0080*/  S2UR UR12, SR_CTAID.X ;  /* 0x00000000000c79c3 */ /* 0x000e620000002500 */
[----:B------:R-:W-:Y:S01]  /*0090*/  USHF.L.U32 UR16, UR24, 0x1, URZ ;  /* 0x0000000118107899 */ /* 0x000fe200080006ff */
[----:B------:R-:W-:Y:S01]  /*00a0*/  IMAD.MOV.U32 R2, RZ, RZ, RZ ;  /* 0x000000ffff027224 */ /* 0x000fe200078e00ff */
[----:B------:R-:W-:Y:S01]  /*00b0*/  ULEA.HI UR14, UP0, UR14, UR24, URZ, 0xa ;  /* 0x000000180e0e7291 */ /* 0x000fe2000f8150ff */
[----:B------:R-:W-:Y:S01]  /*00c0*/  IMAD.MOV.U32 R0, RZ, RZ, RZ ;  /* 0x000000ffff007224 */ /* 0x000fe200078e00ff */
[----:B------:R-:W-:Y:S02]  /*00d0*/  USHF.L.U64.HI UR17, UR24, 0x1, UR25 ;  /* 0x0000000118117899 */ /* 0x000fe40008010219 */
[----:B------:R-:W-:Y:S01]  /*00e0*/  UIADD3.X UR15, UPT, UPT, URZ, UR25, URZ, UP0, !UPT ;  /* 0x00000019ff0f7290 */ /* 0x000fe200087fe4ff */
[----:B------:R-:W2:Y:S03]  /*00f0*/  LDCU.64 UR20, c[0x0][0x358] ;  /* 0x00006b00ff1477ac */ /* 0x000ea60008000a00 */
[----:B------:R-:W-:-:S02]  /*0100*/  USHF.R.S64 UR14, UR14, 0xa, UR15 ;  /* 0x0000000a0e0e7899 */ /* 0x000fc4000800100f */
[----:B------:R-:W-:Y:S02]  /*0110*/  USHF.R.S32.HI UR15, URZ, 0xa, UR15 ;  /* 0x0000000aff0f7899 */ /* 0x000fe4000801140f */
[----:B------:R-:W-:-:S04]  /*0120*/  UIADD3 UR4, UP0, UPT, UR14, -0x1, URZ ;  /* 0xffffffff0e047890 */ /* 0x000fc8000ff1e0ff */
[----:B------:R-:W-:Y:S02]  /*0130*/  UIADD3.X UR5, UPT, UPT, UR15, -0x1, URZ, UP0, !UPT ;  /* 0xffffffff0f057890 */ /* 0x000fe400087fe4ff */
[----:B------:R-:W-:Y:S02]  /*0140*/  UISETP.GE.U32.AND UP0, UPT, UR4, 0x7, UPT ;  /* 0x000000070400788c */ /* 0x000fe4000bf06070 */
[----:B-1----:R-:W-:Y:S02]  /*0150*/  UIMAD.WIDE.U32 UR18, UR16, UR12, URZ ;  /* 0x0000000c101272a5 */ /* 0x002fe4000f8e00ff */
[----:B------:R-:W-:Y:S02]  /*0160*/  UISETP.GE.U32.AND.EX UP0, UPT, UR5, URZ, UPT, UP0 ;  /* 0x000000ff0500728c */ /* 0x000fe4000bf06100 */
[----:B------:R-:W-:Y:S01]  /*0170*/  UIMAD UR8, UR17, UR12, URZ ;  /* 0x0000000c110872a4 */ /* 0x000fe2000f8e02ff */
[C---:B0-----:R-:W-:Y:S02]  /*0180*/  IMAD.SHL.U32 R3, R4.reuse, 0x400, RZ ;  /* 0x0000040004037824 */ /* 0x041fe400078e00ff */
[----:B------:R-:W-:Y:S01]  /*0190*/  IMAD.SHL.U32 R4, R4, 0x800, RZ ;  /* 0x0000080004047824 */ /* 0x000fe200078e00ff */
[----:B------:R-:W-:-:S02]  /*01a0*/  UIADD3 UR9, UPT, UPT, UR19, UR8, URZ ;  /* 0x0000000813097290 */ /* 0x000fc4000fffe0ff */
[----:B------:R-:W-:Y:S01]  /*01b0*/  IADD3.X R10, P0, P1, R3, UR24, RZ, PT, PT ;  /* 0x00000018030a7c10 */ /* 0x000fe2000b90e4ff */
[----:B------:R-:W-:Y:S02]  /*01c0*/  UMOV UR8, UR18 ;  /* 0x0000001200087c82 */ /* 0x000fe40008000000 */
[----:B------:R-:W-:Y:S01]  /*01d0*/  UIMAD.WIDE.U32 UR22, UR12, 0x4, UR8 ;  /* 0x000000040c1678a5 */ /* 0x000fe2000f8e0008 */
[----:B------:R-:W-:Y:S01]  /*01e0*/  IADD3.X R5, PT, PT, R2, UR25, RZ, P0, P1 ;  /* 0x0000001902057c10 */ /* 0x000fe200087e24ff */
[----:B--2---:R-:W-:Y:S10]  /*01f0*/  BRA.U !UP0, `(.L_x_0) ;  /* 0x0000000508447547 */ /* 0x004ff4000b800000 */
[----:B------:R-:W0:Y:S01]  /*0200*/  LDCU.128 UR4, c[0x0][0x380] ;  /* 0x00007000ff0477ac */ /* 0x000e220008000c00 */
[----:B------:R-:W-:-:S04]  /*0210*/  UIADD3 UR10, UP0, UPT, UR16, 0x4, URZ ;  /* 0x00000004100a7890 */ /* 0x000fc8000ff1e0ff */
[----:B------:R-:W-:Y:S02]  /*0220*/  UIADD3.X UR13, UPT, UPT, URZ, UR17, URZ, UP0, !UPT ;  /* 0x00000011ff0d7290 */ /* 0x000fe400087fe4ff */
[----:B------:R-:W-:Y:S02]  /*0230*/  UIMAD.WIDE.U32 UR10, UR10, UR12, URZ ;  /* 0x0000000c0a0a72a5 */ /* 0x000fe4000f8e00ff */
[----:B------:R-:W-:Y:S02]  /*0240*/  UIMAD UR13, UR13, UR12, URZ ;  /* 0x0000000c0d0d72a4 */ /* 0x000fe4000f8e02ff */
[----:B------:R-:W-:Y:S02]  /*0250*/  ULEA UR12, UP0, UR10, UR16, 0x1 ;  /* 0x000000100a0c7291 */ /* 0x000fe4000f8008ff */
[----:B------:R-:W-:Y:S02]  /*0260*/  UIADD3 UR13, UPT, UPT, UR11, UR13, URZ ;  /* 0x0000000d0b0d7290 */ /* 0x000fe4000fffe0ff */
[----:B0-----:R-:W-:-:S02]  /*0270*/  ULEA UR16, UP2, UR10, UR6, 0x1 ;  /* 0x000000060a107291 */ /* 0x001fc4000f8408ff */
[----:B------:R-:W-:Y:S02]  /*0280*/  UIADD3 UR11, UP1, UPT, UR12, UR6, URZ ;  /* 0x000000060c0b7290 */ /* 0x000fe4000ff3e0ff */
[----:B------:R-:W-:Y:S02]  /*0290*/  ULEA.HI.X UR6, UR10, UR17, UR13, 0x1, UP0 ;  /* 0x000000110a067291 */ /* 0x000fe400080f0c0d */
[----:B------:R-:W-:Y:S02]  /*02a0*/  UIADD3 UR4, UP3, UPT, UR18, UR4, URZ ;  /* 0x0000000412047290 */ /* 0x000fe4000ff7e0ff */
[----:B------:R-:W-:Y:S02]  /*02b0*/  ULEA.HI.X UR10, UR10, UR7, UR13, 0x1, UP2 ;  /* 0x000000070a0a7291 */ /* 0x000fe400090f0c0d */
[----:B------:R-:W-:Y:S02]  /*02c0*/  UIADD3.X UR7, UPT, UPT, UR6, UR7, URZ, UP1, !UPT ;  /* 0x0000000706077290 */ /* 0x000fe40008ffe4ff */
[----:B------:R-:W-:-:S02]  /*02d0*/  UIADD3.X UR5, UPT, UPT, UR9, UR5, URZ, UP3, !UPT ;  /* 0x0000000509057290 */ /* 0x000fc40009ffe4ff */
[----:B------:R-:W-:Y:S02]  /*02e0*/  ULOP3.LUT UR12, UR14, 0xfffffff8, URZ, 0xc0, !UPT ;  /* 0xfffffff80e0c7892 */ /* 0x000fe4000f8ec0ff */
[----:B------:R-:W-:-:S12]  /*02f0*/  ULOP3.LUT UR6, UR15, 0x1fffff, URZ, 0xc0, !UPT ;  /* 0x001fffff0f067892 */ /* 0x000fd8000f8ec0ff */
.L_x_1:
[----:B------:R-:W-:-:S04]  /*0300*/  IADD3 R6, P0, PT, R4, UR4, RZ ;  /* 0x0000000404067c10 */ /* 0x000fc8000ff1e0ff */
[----:B------:R-:W-:-:S05]  /*0310*/  IADD3.X R7, PT, PT, R0, UR5, RZ, P0, !PT ;  /* 0x0000000500077c10 */ /* 0x000fca00087fe4ff */
[----:B0-----:R-:W2:Y:S01]  /*0320*/  LDG.E.S8 R5, desc[UR20][R6.64] ;  /* 0x0000001406057981 */ /* 0x001ea2000c1e1300 */
[----:B------:R-:W-:-:S04]  /*0330*/  IADD3 R8, P0, PT, R4, UR16, RZ ;  /* 0x0000001004087c10 */ /* 0x000fc8000ff1e0ff */
[----:B------:R-:W-:Y:S01]  /*0340*/  IADD3.X R9, PT, PT, R0, UR10, RZ, P0, !PT ;  /* 0x0000000a00097c10 */ /* 0x000fe200087fe4ff */
[----:B--2---:R-:W0:Y:S04]  /*0350*/  I2F.F16 R5, R5 ;  /* 0x0000000500057306 */ /* 0x004e280000200c00 */
[----:B0-----:R0:W-:Y:S04]  /*0360*/  STG.E.U16 desc[UR20][R8.64], R5 ;  /* 0x0000000508007986 */ /* 0x0011e8000c101514 */
[----:B------:R-:W2:Y:S01]  /*0370*/  LDG.E.S8 R12, desc[UR20][R6.64+0x1] ;  /* 0x00000114060c7981 */ /* 0x000ea2000c1e1300 */
[----:B------:R-:W-:-:S04]  /*0380*/  IADD3 R10, P0, PT, R4, UR11, RZ ;  /* 0x0000000b040a7c10 */ /* 0x000fc8000ff1e0ff */
[----:B------:R-:W-:Y:S01]  /*0390*/  IADD3.X R11, PT, PT, R0, UR7, RZ, P0, !PT ;  /* 0x00000007000b7c10 */ /* 0x000fe200087fe4ff */
[----:B--2---:R-:W1:Y:S04]  /*03a0*/  I2F.F16 R13, R12 ;  /* 0x0000000c000d7306 */ /* 0x004e680000200c00 */
[----:B-1----:R1:W-:Y:S04]  /*03b0*/  STG.E.U16 desc[UR20][R10.64+0x4], R13 ;  /* 0x0000040d0a007986 */ /* 0x0023e8000c101514 */
[----:B------:R-:W2:Y:S02]  /*03c0*/  LDG.E.S8 R14, desc[UR20][R6.64+0x2] ;  /* 0x00000214060e7981 */ /* 0x000ea4000c1e1300 */
[----:B--2---:R-:W2:Y:S02]  /*03d0*/  I2F.F16 R15, R14 ;  /* 0x0000000e000f7306 */ /* 0x004ea40000200c00 */
[----:B--2---:R2:W-:Y:S04]  /*03e0*/  STG.E.U16 desc[UR20][R8.64+0x2], R15 ;  /* 0x0000020f08007986 */ /* 0x0045e8000c101514 */
[----:B------:R-:W3:Y:S02]  /*03f0*/  LDG.E.S8 R16, desc[UR20][R6.64+0x3] ;  /* 0x0000031406107981 */ /* 0x000ee4000c1e1300 */
[----:B---3--:R-:W3:Y:S02]  /*0400*/  I2F.F16 R17, R16 ;  /* 0x0000001000117306 */ /* 0x008ee40000200c00 */
[----:B---3--:R3:W-:Y:S04]  /*0410*/  STG.E.U16 desc[UR20][R10.64+0x6], R17 ;  /* 0x000006110a007986 */ /* 0x0087e8000c101514 */
[----:B0-----:R-:W4:Y:S02]  /*0420*/  LDG.E.S8 R5, desc[UR20][R6.64+0x4] ;  /* 0x0000041406057981 */ /* 0x001f24000c1e1300 */
[----:B----4-:R-:W0:Y:S02]  /*0430*/  I2F.F16 R5, R5 ;  /* 0x0000000500057306 */ /* 0x010e240000200c00 */
[----:B0-----:R0:W-:Y:S04]  /*0440*/  STG.E.U16 desc[UR20][R8.64+0x4], R5 ;  /* 0x0000040508007986 */ /* 0x0011e8000c101514 */
[----:B------:R-:W1:Y:S02]  /*0450*/  LDG.E.S8 R12, desc[UR20][R6.64+0x5] ;  /* 0x00000514060c7981 */ /* 0x000e64000c1e1300 */
[----:B-1----:R-:W1:Y:S02]  /*0460*/  I2F.F16 R13, R12 ;  /* 0x0000000c000d7306 */ /* 0x002e640000200c00 */
[----:B-1----:R1:W-:Y:S04]  /*0470*/  STG.E.U16 desc[UR20][R10.64+0x8], R13 ;  /* 0x0000080d0a007986 */ /* 0x0023e8000c101514 */
[----:B------:R-:W2:Y:S02]  /*0480*/  LDG.E.S8 R14, desc[UR20][R6.64+0x6] ;  /* 0x00000614060e7981 */ /* 0x000ea4000c1e1300 */
[----:B--2---:R-:W2:Y:S02]  /*0490*/  I2F.F16 R15, R14 ;  /* 0x0000000e000f7306 */ /* 0x004ea40000200c00 */
[----:B--2---:R2:W-:Y:S04]  /*04a0*/  STG.E.U16 desc[UR20][R8.64+0x6], R15 ;  /* 0x0000060f08007986 */ /* 0x0045e8000c101514 */
[----:B------:R-:W3:Y:S02]  /*04b0*/  LDG.E.S8 R16, desc[UR20][R6.64+0x7] ;  /* 0x0000071406107981 */ /* 0x000ee4000c1e1300 */
[----:B---3--:R-:W3:Y:S02]  /*04c0*/  I2F.F16 R17, R16 ;  /* 0x0000001000117306 */ /* 0x008ee40000200c00 */
[----:B---3--:R3:W-:Y:S04]  /*04d0*/  STG.E.U16 desc[UR20][R10.64+0xa], R17 ;  /* 0x00000a110a007986 */ /* 0x0087e8000c101514 */
[----:B------:R-:W0:Y:S02]  /*04e0*/  LDG.E.S8 R18, desc[UR20][R6.64+0x8] ;  /* 0x0000081406127981 */ /* 0x000e24000c1e1300 */
[----:B0-----:R-:W0:Y:S02]  /*04f0*/  I2F.F16 R5, R18 ;  /* 0x0000001200057306 */ /* 0x001e240000200c00 */
        /* <DEDUP_REMOVED lines=17> */
[----:B--2---:R-:W1:Y:S02]  /*0610*/  I2F.F16 R15, R14 ;  /* 0x0000000e000f7306 */ /* 0x004e640000200c00 */
[----:B-1----:R0:W-:Y:S04]  /*0620*/  STG.E.U16 desc[UR20][R8.64+0xe], R15 ;  /* 0x00000e0f08007986 */ /* 0x0021e8000c101514 */
[----:B------:R-:W3:Y:S01]  /*0630*/  LDG.E.S8 R16, desc[UR20][R6.64+0xf] ;  /* 0x00000f1406107981 */ /* 0x000ee2000c1e1300 */
[----:B------:R-:W-:Y:S01]  /*0640*/  UIADD3 UR12, UP0, UPT, UR12, -0x8, URZ ;  /* 0xfffffff80c0c7890 */ /* 0x000fe2000ff1e0ff */
[----:B------:R-:W-:-:S02]  /*0650*/  IADD3 R3, P1, PT, R3, 0x8, RZ ;  /* 0x0000000803037810 */ /* 0x000fc40007f3e0ff */
[----:B------:R-:W-:Y:S01]  /*0660*/  IADD3 R4, P0, PT, R4, 0x10, RZ ;  /* 0x0000001004047810 */ /* 0x000fe20007f1e0ff */
[----:B------:R-:W-:Y:S02]  /*0670*/  UIADD3.X UR6, UPT, UPT, UR6, -0x1, URZ, UP0, !UPT ;  /* 0xffffffff06067890 */ /* 0x000fe400087fe4ff */
[----:B------:R-:W-:Y:S01]  /*0680*/  UISETP.NE.U32.AND UP0, UPT, UR12, URZ, UPT ;  /* 0x000000ff0c00728c */ /* 0x000fe2000bf05070 */
[----:B------:R-:W-:Y:S02]  /*0690*/  IMAD.X R2, RZ, RZ, R2, P1 ;  /* 0x000000ffff027224 */ /* 0x000fe400008e0602 */
[----:B------:R-:W-:Y:S01]  /*06a0*/  IMAD.X R0, RZ, RZ, R0, P0 ;  /* 0x000000ffff007224 */ /* 0x000fe200000e0600 */
[----:B------:R-:W-:Y:S01]  /*06b0*/  UISETP.NE.AND.EX UP0, UPT, UR6, URZ, UPT, UP0 ;  /* 0x000000ff0600728c */ /* 0x000fe2000bf05300 */
[----:B---3--:R-:W1:Y:S02]  /*06c0*/  I2F.F16 R17, R16 ;  /* 0x0000001000117306 */ /* 0x008e640000200c00 */
[----:B-1----:R0:W-:Y:S06]  /*06d0*/  STG.E.U16 desc[UR20][R10.64+0x12], R17 ;  /* 0x000012110a007986 */ /* 0x0021ec000c101514 */
[----:B------:R-:W-:Y:S05]  /*06e0*/  BRA.U UP0, `(.L_x_1) ;  /* 0xfffffffd00047547 */ /* 0x000fea000b83ffff */
[----:B0-----:R-:W-:-:S04]  /*06f0*/  IADD3.X R10, P0, P1, R3, UR24, RZ, PT, PT ;  /* 0x00000018030a7c10 */ /* 0x001fc8000b90e4ff */
[----:B------:R-:W-:-:S09]  /*0700*/  IADD3.X R5, PT, PT, R2, UR25, RZ, P0, P1 ;  /* 0x0000001902057c10 */ /* 0x000fd200087e24ff */
.L_x_0:
[----:B------:R-:W-:-:S06]  /*0710*/  ULOP3.LUT UR4, UR14, 0x7, URZ, 0xc0, !UPT ;  /* 0x000000070e047892 */ /* 0x000fcc000f8ec0ff */
[----:B------:R-:W-:-:S04]  /*0720*/  ISETP.NE.U32.AND P0, PT, RZ, UR4, PT ;  /* 0x00000004ff007c0c */ /* 0x000fc8000bf05070 */
[----:B------:R-:W-:-:S13]  /*0730*/  ISETP.NE.AND.EX P0, PT, RZ, RZ, PT, P0 ;  /* 0x000000ffff00720c */ /* 0x000fda0003f05300 */
[----:B------:R-:W-:Y:S05]  /*0740*/  @!P0 EXIT ;  /* 0x000000000000894d */ /* 0x000fea0003800000 */
[----:B------:R-:W-:Y:S02]  /*0750*/  UISETP.GE.U32.AND UP0, UPT, UR4, 0x4, UPT ;  /* 0x000000040400788c */ /* 0x000fe4000bf06070 */
[----:B------:R-:W-:Y:S02]  /*0760*/  ULOP3.LUT UR4, UR14, 0x3, URZ, 0xc0, !UPT ;  /* 0x000000030e047892 */ /* 0x000fe4000f8ec0ff */
[----:B------:R-:W-:-:S09]  /*0770*/  UISETP.GE.U32.AND.EX UP0, UPT, URZ, URZ, UPT, UP0 ;  /* 0x000000ffff00728c */ /* 0x000fd2000bf06100 */
[----:B------:R-:W-:Y:S05]  /*0780*/  BRA.U !UP0, `(.L_x_2) ;  /* 0x0000000108ac7547 */ /* 0x000fea000b800000 */
[----:B------:R-:W0:Y:S02]  /*0790*/  LDCU.128 UR24, c[0x0][0x380] ;  /* 0x00007000ff1877ac */ /* 0x000e240008000c00 */
[----:B0-----:R-:W-:Y:S02]  /*07a0*/  IMAD.U32 R7, RZ, RZ, UR24 ;  /* 0x00000018ff077e24 */ /* 0x001fe4000f8e00ff */
[----:B------:R-:W-:-:S03]  /*07b0*/  IMAD.U32 R9, RZ, RZ, UR25 ;  /* 0x00000019ff097e24 */ /* 0x000fc6000f8e00ff */
[----:B------:R-:W-:-:S04]  /*07c0*/  IADD3 R6, P0, P1, R4, UR18, R7 ;  /* 0x0000001204067c10 */ /* 0x000fc8000f91e007 */
[----:B------:R-:W-:-:S05]  /*07d0*/  IADD3.X R7, PT, PT, R0, UR9, R9, P0, P1 ;  /* 0x0000000900077c10 */ /* 0x000fca00087e2409 */
[----:B------:R-:W2:Y:S01]  /*07e0*/  LDG.E.S8 R11, desc[UR20][R6.64] ;  /* 0x00000014060b7981 */ /* 0x000ea2000c1e1300 */
[----:B------:R-:W-:-:S04]  /*07f0*/  IADD3 R9, P0, PT, R3, UR22, RZ ;  /* 0x0000001603097c10 */ /* 0x000fc8000ff1e0ff */
[----:B------:R-:W-:Y:S02]  /*0800*/  IADD3.X R12, PT, PT, R2, UR23, RZ, P0, !PT ;  /* 0x00000017020c7c10 */ /* 0x000fe400087fe4ff */
[----:B------:R-:W-:-:S04]  /*0810*/  LEA R8, P0, R9, UR26, 0x1 ;  /* 0x0000001a09087c11 */ /* 0x000fc8000f8008ff */
[----:B------:R-:W-:Y:S01]  /*0820*/  LEA.HI.X R9, R9, UR27, R12, 0x1, P0 ;  /* 0x0000001b09097c11 */ /* 0x000fe200080f0c0c */
[----:B--2---:R-:W0:Y:S04]  /*0830*/  I2F.F16 R11, R11 ;  /* 0x0000000b000b7306 */ /* 0x004e280000200c00 */
[----:B0-----:R0:W-:Y:S04]  /*0840*/  STG.E.U16 desc[UR20][R8.64], R11 ;  /* 0x0000000b08007986 */ /* 0x0011e8000c101514 */
[----:B------:R-:W2:Y:S01]  /*0850*/  LDG.E.S8 R14, desc[UR20][R6.64+0x1] ;  /* 0x00000114060e7981 */ /* 0x000ea2000c1e1300 */
[----:B------:R-:W-:-:S04]  /*0860*/  IADD3 R13, P0, PT, R10, UR22, RZ ;  /* 0x000000160a0d7c10 */ /* 0x000fc8000ff1e0ff */
[----:B------:R-:W-:Y:S02]  /*0870*/  LEA R12, P1, R13, UR26, 0x1 ;  /* 0x0000001a0d0c7c11 */ /* 0x000fe4000f8208ff */
[----:B------:R-:W-:-:S04]  /*0880*/  IADD3.X R16, PT, PT, R5, UR23, RZ, P0, !PT ;  /* 0x0000001705107c10 */ /* 0x000fc800087fe4ff */
[----:B------:R-:W-:Y:S01]  /*0890*/  LEA.HI.X R13, R13, UR27, R16, 0x1, P1 ;  /* 0x0000001b0d0d7c11 */ /* 0x000fe200088f0c10 */
[----:B--2---:R-:W1:Y:S04]  /*08a0*/  I2F.F16 R15, R14 ;  /* 0x0000000e000f7306 */ /* 0x004e680000200c00 */
[----:B-1----:R1:W-:Y:S04]  /*08b0*/  STG.E.U16 desc[UR20][R12.64], R15 ;  /* 0x0000000f0c007986 */ /* 0x0023e8000c101514 */
[----:B------:R-:W2:Y:S02]  /*08c0*/  LDG.E.S8 R16, desc[UR20][R6.64+0x2] ;  /* 0x0000021406107981 */ /* 0x000ea4000c1e1300 */
[----:B--2---:R-:W2:Y:S02]  /*08d0*/  I2F.F16 R17, R16 ;  /* 0x0000001000117306 */ /* 0x004ea40000200c00 */
[----:B--2---:R2:W-:Y:S04]  /*08e0*/  STG.E.U16 desc[UR20][R8.64+0x2], R17 ;  /* 0x0000021108007986 */ /* 0x0045e8000c101514 */
[----:B0-----:R-:W3:Y:S02]  /*08f0*/  LDG.E.S8 R11, desc[UR20][R6.64+0x3] ;  /* 0x00000314060b7981 */ /* 0x001ee4000c1e1300 */
[----:B---3--:R-:W0:Y:S02]  /*0900*/  I2F.F16 R11, R11 ;  /* 0x0000000b000b7306 */ /* 0x008e240000200c00 */
[----:B0-----:R0:W-:Y:S04]  /*0910*/  STG.E.U16 desc[UR20][R12.64+0x2], R11 ;  /* 0x0000020b0c007986 */ /* 0x0011e8000c101514 */
[----:B------:R-:W3:Y:S02]  /*0920*/  LDG.E.S8 R14, desc[UR20][R6.64+0x4] ;  /* 0x00000414060e7981 */ /* 0x000ee4000c1e1300 */
[----:B---3--:R-:W3:Y:S02]  /*0930*/  I2F.F16 R19, R14 ;  /* 0x0000000e00137306 */ /* 0x008ee40000200c00 */
[----:B---3--:R3:W-:Y:S04]  /*0940*/  STG.E.U16 desc[UR20][R8.64+0x4], R19 ;  /* 0x0000041308007986 */ /* 0x0087e8000c101514 */
[----:B------:R-:W1:Y:S02]  /*0950*/  LDG.E.S8 R18, desc[UR20][R6.64+0x5] ;  /* 0x0000051406127981 */ /* 0x000e64000c1e1300 */
[----:B-1----:R-:W1:Y:S02]  /*0960*/  I2F.F16 R15, R18 ;  /* 0x00000012000f7306 */ /* 0x002e640000200c00 */
[----:B-1----:R3:W-:Y:S04]  /*0970*/  STG.E.U16 desc[UR20][R12.64+0x4], R15 ;  /* 0x0000040f0c007986 */ /* 0x0027e8000c101514 */
[----:B------:R-:W2:Y:S02]  /*0980*/  LDG.E.S8 R16, desc[UR20][R6.64+0x6] ;  /* 0x0000061406107981 */ /* 0x000ea4000c1e1300 */
[----:B--2---:R-:W1:Y:S02]  /*0990*/  I2F.F16 R17, R16 ;  /* 0x0000001000117306 */ /* 0x004e640000200c00 */
[----:B-1----:R3:W-:Y:S04]  /*09a0*/  STG.E.U16 desc[UR20][R8.64+0x6], R17 ;  /* 0x0000061108007986 */ /* 0x0027e8000c101514 */
[----:B------:R-:W0:Y:S01]  /*09b0*/  LDG.E.S8 R20, desc[UR20][R6.64+0x7] ;  /* 0x0000071406147981 */ /* 0x000e22000c1e1300 */
[----:B------:R-:W-:-:S02]  /*09c0*/  IADD3 R3, P1, PT, R3, 0x4, RZ ;  /* 0x0000000403037810 */ /* 0x000fc40007f3e0ff */
[----:B------:R-:W-:Y:S02]  /*09d0*/  IADD3 R10, P2, PT, R10, 0x4, RZ ;  /* 0x000000040a0a7810 */ /* 0x000fe40007f5e0ff */
[----:B------:R-:W-:Y:S01]  /*09e0*/  IADD3 R4, P0, PT, R4, 0x8, RZ ;  /* 0x0000000804047810 */ /* 0x000fe20007f1e0ff */
[----:B------:R-:W-:Y:S02]  /*09f0*/  IMAD.X R2, RZ, RZ, R2, P1 ;  /* 0x000000ffff027224 */ /* 0x000fe400008e0602 */
[----:B------:R-:W-:Y:S02]  /*0a00*/  IMAD.X R5, RZ, RZ, R5, P2 ;  /* 0x000000ffff057224 */ /* 0x000fe400010e0605 */
[----:B------:R-:W-:Y:S01]  /*0a10*/  IMAD.X R0, RZ, RZ, R0, P0 ;  /* 0x000000ffff007224 */ /* 0x000fe200000e0600 */
[----:B0-----:R-:W0:Y:S02]  /*0a20*/  I2F.F16 R11, R20 ;  /* 0x00000014000b7306 */ /* 0x001e240000200c00 */
[----:B0-----:R3:W-:Y:S05]  /*0a30*/  STG.E.U16 desc[UR20][R12.64+0x6], R11 ;  /* 0x0000060b0c007986 */ /* 0x0017ea000c101514 */
.L_x_2:
[----:B------:R-:W-:-:S04]  /*0a40*/  ISETP.NE.U32.AND P0, PT, RZ, UR4, PT ;  /* 0x00000004ff007c0c */ /* 0x000fc8000bf05070 */
[----:B------:R-:W-:-:S13]  /*0a50*/  ISETP.NE.AND.EX P0, PT, RZ, RZ, PT, P0 ;  /* 0x000000ffff00720c */ /* 0x000fda0003f05300 */
[----:B------:R-:W-:Y:S05]  /*0a60*/  @!P0 EXIT ;  /* 0x000000000000894d */ /* 0x000fea0003800000 */
[----:B------:R-:W-:-:S04]  /*0a70*/  UISETP.NE.U32.AND UP0, UPT, UR4, 0x1, UPT ;  /* 0x000000010400788c */ /* 0x000fc8000bf05070 */
[----:B------:R-:W-:-:S09]  /*0a80*/  UISETP.NE.AND.EX UP0, UPT, URZ, URZ, UPT, UP0 ;  /* 0x000000ffff00728c */ /* 0x000fd2000bf05300 */
[----:B------:R-:W-:Y:S05]  /*0a90*/  BRA.U !UP0, `(.L_x_3) ;  /* 0x00000001087c7547 */ /* 0x000fea000b800000 */
[----:B------:R-:W0:Y:S02]  /*0aa0*/  LDCU.128 UR4, c[0x0][0x380] ;  /* 0x00007000ff0477ac */ /* 0x000e240008000c00 */
[----:B0-----:R-:W-:Y:S02]  /*0ab0*/  IMAD.U32 R7, RZ, RZ, UR4 ;  /* 0x00000004ff077e24 */ /* 0x001fe4000f8e00ff */
[----:B---3--:R-:W-:-:S03]  /*0ac0*/  IMAD.U32 R9, RZ, RZ, UR5 ;  /* 0x00000005ff097e24 */ /* 0x008fc6000f8e00ff */
        /* <DEDUP_REMOVED lines=19> */
[----:B0-----:R-:W2:Y:S01]  /*0c00*/  LDG.E.S8 R11, desc[UR20][R6.64+0x3] ;  /* 0x00000314060b7981 */ /* 0x001ea2000c1e1300 */
[----:B------:R-:W-:-:S02]  /*0c10*/  IADD3 R3, P1, PT, R3, 0x2, RZ ;  /* 0x0000000203037810 */ /* 0x000fc40007f3e0ff */
[----:B------:R-:W-:Y:S02]  /*0c20*/  IADD3 R10, P2, PT, R10, 0x2, RZ ;  /* 0x000000020a0a7810 */ /* 0x000fe40007f5e0ff */
[----:B------:R-:W-:Y:S01]  /*0c30*/  IADD3 R4, P0, PT, R4, 0x4, RZ ;  /* 0x0000000404047810 */ /* 0x000fe20007f1e0ff */
[----:B------:R-:W-:Y:S02]  /*0c40*/  IMAD.X R2, RZ, RZ, R2, P1 ;  /* 0x000000ffff027224 */ /* 0x000fe400008e0602 */
[----:B------:R-:W-:Y:S02]  /*0c50*/  IMAD.X R5, RZ, RZ, R5, P2 ;  /* 0x000000ffff057224 */ /* 0x000fe400010e0605 */
[----:B------:R-:W-:Y:S01]  /*0c60*/  IMAD.X R0, RZ, RZ, R0, P0 ;  /* 0x000000ffff007224 */ /* 0x000fe200000e0600 */
[----:B--2---:R-:W0:Y:S02]  /*0c70*/  I2F.F16 R11, R11 ;  /* 0x0000000b000b7306 */ /* 0x004e240000200c00 */
[----:B0-----:R1:W-:Y:S05]  /*0c80*/  STG.E.U16 desc[UR20][R12.64+0x2], R11 ;  /* 0x0000020b0c007986 */ /* 0x0013ea000c101514 */
.L_x_3:
[----:B------:R-:W-:-:S04]  /*0c90*/  ULOP3.LUT UR4, UR14, 0x1, URZ, 0xc0, !UPT ;  /* 0x000000010e047892 */ /* 0x000fc8000f8ec0ff */
[----:B------:R-:W-:-:S04]  /*0ca0*/  UISETP.NE.U32.AND UP0, UPT, UR4, 0x1, UPT ;  /* 0x000000010400788c */ /* 0x000fc8000bf05070 */
[----:B------:R-:W-:-:S06]  /*0cb0*/  UISETP.NE.U32.AND.EX UP0, UPT, URZ, URZ, UPT, UP0 ;  /* 0x000000ffff00728c */ /* 0x000fcc000bf05100 */
[----:B------:R-:W-:-:S13]  /*0cc0*/  PLOP3.LUT P0, PT, PT, PT, UP0, 0x80, 0x8 ;  /* 0x000000000008781c */ /* 0x000fda0003f0f008 */
[----:B------:R-:W-:Y:S05]  /*0cd0*/  @P0 EXIT ;  /* 0x000000000000094d */ /* 0x000fea0003800000 */
[----:B------:R-:W0:Y:S02]  /*0ce0*/  LDCU.128 UR4, c[0x0][0x380] ;  /* 0x00007000ff0477ac */ /* 0x000e240008000c00 */
[----:B0-----:R-:W-:Y:S02]  /*0cf0*/  IMAD.U32 R7, RZ, RZ, UR4 ;  /* 0x00000004ff077e24 */ /* 0x001fe4000f8e00ff */
[----:B-1-3--:R-:W-:-:S03]  /*0d00*/  IMAD.U32 R9, RZ, RZ, UR5 ;  /* 0x00000005ff097e24 */ /* 0x00afc6000f8e00ff */
        /* <DEDUP_REMOVED lines=8> */
[----:B0-----:R-:W-:Y:S04]  /*0d90*/  STG.E.U16 desc[UR20][R2.64], R9 ;  /* 0x0000000902007986 */ /* 0x001fe8000c101514 */
[----:B------:R-:W2:Y:S01]  /*0da0*/  LDG.E.S8 R8, desc[UR20][R6.64+0x1] ;  /* 0x0000011406087981 */ /* 0x000ea2000c1e1300 */
[----:B------:R-:W-:-:S04]  /*0db0*/  IADD3 R10, P0, PT, R10, UR22, RZ ;  /* 0x000000160a0a7c10 */ /* 0x000fc8000ff1e0ff */
[----:B------:R-:W-:Y:S02]  /*0dc0*/  LEA R4, P1, R10, UR6, 0x1 ;  /* 0x000000060a047c11 */ /* 0x000fe4000f8208ff */
[----:B------:R-:W-:-:S04]  /*0dd0*/  IADD3.X R5, PT, PT, R5, UR23, RZ, P0, !PT ;  /* 0x0000001705057c10 */ /* 0x000fc800087fe4ff */
[----:B------:R-:W-:Y:S01]  /*0de0*/  LEA.HI.X R5, R10, UR7, R5, 0x1, P1 ;  /* 0x000000070a057c11 */ /* 0x000fe200088f0c05 */
[----:B--2---:R-:W0:Y:S04]  /*0df0*/  I2F.F16 R11, R8 ;  /* 0x00000008000b7306 */ /* 0x004e280000200c00 */
[----:B0-----:R-:W-:Y:S01]  /*0e00*/  STG.E.U16 desc[UR20][R4.64], R11 ;  /* 0x0000000b04007986 */ /* 0x001fe2000c101514 */
[----:B------:R-:W-:Y:S05]  /*0e10*/  EXIT ;  /* 0x000000000000794d */ /* 0x000fea0003800000 */
.L_x_4:
[----:B------:R-:W-:-:S00]  /*0e20*/  BRA `(.L_x_4) ;  /* 0xfffffffc00fc7947 */ /* 0x000fc0000383ffff */
[----:B------:R-:W-:-:S00]  /*0e30*/  NOP ;  /* 0x0000000000007918 */ /* 0x000fc00000000000 */
        /* <DEDUP_REMOVED lines=12> */
.L_x_5:


//--------------------- .nv.shared.reserved.0     --------------------------
	.section	.nv.shared.reserved.0,"aw",@nobits
	.weak		__nv_reservedSMEM_offset_0_alias
	.size		__nv_reservedSMEM_offset_0_alias, 0, 64
	.other		__nv_reservedSMEM_offset_0_alias,@"STO_CUDA_RESERVED_SHARED STV_DEFAULT"
__nv_reservedSMEM_offset_0_alias:
	.zero		0
	.zero		64


//--------------------- .nv.constant0._Z24char2float_interlace_gpuPaP6__halfx --------------------------
	.section	.nv.constant0._Z24char2float_interlace_gpuPaP6__halfx,"a",@progbits
	.sectionflags	@""
	.align	4
.nv.constant0._Z24char2float_interlace_gpuPaP6__halfx:
	.zero		920


//--------------------- SYMBOLS --------------------------

	.type		.nv.reservedSmem.offset0,@object
	.size		.nv.reservedSmem.offset0,0x4
